//
// Generated by NVIDIA NVVM Compiler
//
// Compiler Build ID: CL-36424714
// Cuda compilation tools, release 13.0, V13.0.88
// Based on NVVM 20.0.0
//

.version 9.0
.target sm_100
.address_size 64

	// .globl	_Z15vecAddKernel_1aPfS_S_i

.visible .entry _Z15vecAddKernel_1aPfS_S_i(
	.param .u64 .ptr .align 1 _Z15vecAddKernel_1aPfS_S_i_param_0,
	.param .u64 .ptr .align 1 _Z15vecAddKernel_1aPfS_S_i_param_1,
	.param .u64 .ptr .align 1 _Z15vecAddKernel_1aPfS_S_i_param_2,
	.param .u32 _Z15vecAddKernel_1aPfS_S_i_param_3
)
{
	.reg .pred 	%p<2>;
	.reg .b32 	%r<6>;
	.reg .b32 	%f<4>;
	.reg .b64 	%rd<11>;

	ld.param.u64 	%rd1, [_Z15vecAddKernel_1aPfS_S_i_param_0];
	ld.param.u64 	%rd2, [_Z15vecAddKernel_1aPfS_S_i_param_1];
	ld.param.u64 	%rd3, [_Z15vecAddKernel_1aPfS_S_i_param_2];
	ld.param.u32 	%r2, [_Z15vecAddKernel_1aPfS_S_i_param_3];
	mov.u32 	%r3, %tid.x;
	mov.u32 	%r4, %ctaid.x;
	mov.u32 	%r5, %ntid.x;
	mad.lo.s32 	%r1, %r4, %r5, %r3;
	setp.ge.s32 	%p1, %r1, %r2;
	@%p1 bra 	$L__BB0_2;
	cvta.to.global.u64 	%rd4, %rd1;
	cvta.to.global.u64 	%rd5, %rd2;
	cvta.to.global.u64 	%rd6, %rd3;
	mul.wide.s32 	%rd7, %r1, 4;
	add.s64 	%rd8, %rd4, %rd7;
	ld.global.f32 	%f1, [%rd8];
	add.s64 	%rd9, %rd5, %rd7;
	ld.global.f32 	%f2, [%rd9];
	add.f32 	%f3, %f1, %f2;
	add.s64 	%rd10, %rd6, %rd7;
	st.global.f32 	[%rd10], %f3;
$L__BB0_2:
	ret;

}
	// .globl	_Z15vecAddKernel_1bPfS_S_i
.visible .entry _Z15vecAddKernel_1bPfS_S_i(
	.param .u64 .ptr .align 1 _Z15vecAddKernel_1bPfS_S_i_param_0,
	.param .u64 .ptr .align 1 _Z15vecAddKernel_1bPfS_S_i_param_1,
	.param .u64 .ptr .align 1 _Z15vecAddKernel_1bPfS_S_i_param_2,
	.param .u32 _Z15vecAddKernel_1bPfS_S_i_param_3
)
{
	.reg .pred 	%p<2>;
	.reg .b32 	%r<3>;
	.reg .b32 	%f<4>;
	.reg .b64 	%rd<11>;

	ld.param.u64 	%rd1, [_Z15vecAddKernel_1bPfS_S_i_param_0];
	ld.param.u64 	%rd2, [_Z15vecAddKernel_1bPfS_S_i_param_1];
	ld.param.u64 	%rd3, [_Z15vecAddKernel_1bPfS_S_i_param_2];
	ld.param.u32 	%r2, [_Z15vecAddKernel_1bPfS_S_i_param_3];
	mov.u32 	%r1, %tid.x;
	setp.ge.s32 	%p1, %r1, %r2;
	@%p1 bra 	$L__BB1_2;
	cvta.to.global.u64 	%rd4, %rd1;
	cvta.to.global.u64 	%rd5, %rd2;
	cvta.to.global.u64 	%rd6, %rd3;
	mul.wide.u32 	%rd7, %r1, 4;
	add.s64 	%rd8, %rd4, %rd7;
	ld.global.f32 	%f1, [%rd8];
	add.s64 	%rd9, %rd5, %rd7;
	ld.global.f32 	%f2, [%rd9];
	add.f32 	%f3, %f1, %f2;
	add.s64 	%rd10, %rd6, %rd7;
	st.global.f32 	[%rd10], %f3;
$L__BB1_2:
	ret;

}


// ===== COMPILED SASS (sm_100) =====

	.target	sm_100

	.elftype	@"ET_EXEC"


//--------------------- .note.nv.tkinfo           --------------------------
	.section	.note.nv.tkinfo,"",@"SHT_NOTE"
	.sectionflags	@"SHF_NOTE_NV_TKINFO"
	.tkinfo
        /*0018*/ 	.word	0x00000002
        /*0030*/ 	.string	""
        /*0030*/ 	.string	"ptxas"
        /*0030*/ 	.string	"Cuda compilation tools, release 13.0, V13.0.88"
        /*0030*/ 	.string	"Build cuda_13.0.r13.0/compiler.36424714_0"
        /*0030*/ 	.string	"-arch sm_100 -m 64 "



//--------------------- .note.nv.cuinfo           --------------------------
	.section	.note.nv.cuinfo,"",@"SHT_NOTE"
	.sectionflags	@"SHF_NOTE_NV_CUINFO"
        /*0018*/ 	.short	0x0002
        /*001a*/ 	.short	0x0064
        /*001c*/ 	.short	0x0082
	.zero		2


//--------------------- .nv.info                  --------------------------
	.section	.nv.info,"",@"SHT_CUDA_INFO"
	.align	4


	//----- nvinfo : EIATTR_REGCOUNT
	.align		4
        /*0000*/ 	.byte	0x04, 0x2f
        /*0002*/ 	.short	(.L_1 - .L_0)
	.align		4
.L_0:
        /*0004*/ 	.word	index@(_Z15vecAddKernel_1aPfS_S_i)
        /*0008*/ 	.word	0x0000000c


	//----- nvinfo : EIATTR_FRAME_SIZE
	.align		4
.L_1:
        /*000c*/ 	.byte	0x04, 0x11
        /*000e*/ 	.short	(.L_3 - .L_2)
	.align		4
.L_2:
        /*0010*/ 	.word	index@(_Z15vecAddKernel_1aPfS_S_i)
        /*0014*/ 	.word	0x00000000


	//----- nvinfo : EIATTR_REGCOUNT
	.align		4
.L_3:
        /*0018*/ 	.byte	0x04, 0x2f
        /*001a*/ 	.short	(.L_5 - .L_4)
	.align		4
.L_4:
        /*001c*/ 	.word	index@(_Z15vecAddKernel_1bPfS_S_i)
        /*0020*/ 	.word	0x0000000c


	//----- nvinfo : EIATTR_FRAME_SIZE
	.align		4
.L_5:
        /*0024*/ 	.byte	0x04, 0x11
        /*0026*/ 	.short	(.L_7 - .L_6)
	.align		4
.L_6:
        /*0028*/ 	.word	index@(_Z15vecAddKernel_1bPfS_S_i)
        /*002c*/ 	.word	0x00000000


	//----- nvinfo : EIATTR_MIN_STACK_SIZE
	.align		4
.L_7:
        /*0030*/ 	.byte	0x04, 0x12
        /*0032*/ 	.short	(.L_9 - .L_8)
	.align		4
.L_8:
        /*0034*/ 	.word	index@(_Z15vecAddKernel_1bPfS_S_i)
        /*0038*/ 	.word	0x00000000


	//----- nvinfo : EIATTR_MIN_STACK_SIZE
	.align		4
.L_9:
        /*003c*/ 	.byte	0x04, 0x12
        /*003e*/ 	.short	(.L_11 - .L_10)
	.align		4
.L_10:
        /*0040*/ 	.word	index@(_Z15vecAddKernel_1aPfS_S_i)
        /*0044*/ 	.word	0x00000000
.L_11:


//--------------------- .nv.compat                --------------------------
	.section	.nv.compat,"",@"SHT_CUDA_COMPAT_INFO"
	.align	4
        /*0000*/ 	.byte	0x02, 0x09, 0x00, 0x00, 0x02, 0x02, 0x01, 0x00, 0x02, 0x05, 0x05, 0x00, 0x03, 0x07, 0x01, 0x01
        /*0010*/ 	.byte	0x02, 0x03, 0x00, 0x00, 0x02, 0x06, 0x01, 0x00, 0x04, 0x0b, 0x08, 0x00, 0x09, 0x00, 0x00, 0x00
        /*0020*/ 	.byte	0x00, 0x00, 0x00, 0x00


//--------------------- .nv.info._Z15vecAddKernel_1bPfS_S_i --------------------------
	.section	.nv.info._Z15vecAddKernel_1bPfS_S_i,"",@"SHT_CUDA_INFO"
	.sectionflags	@""
	.align	4


	//----- nvinfo : EIATTR_CUDA_API_VERSION
	.align		4
        /*0000*/ 	.byte	0x04, 0x37
        /*0002*/ 	.short	(.L_13 - .L_12)
.L_12:
        /*0004*/ 	.word	0x00000082


	//----- nvinfo : EIATTR_KPARAM_INFO
	.align		4
.L_13:
        /*0008*/ 	.byte	0x04, 0x17
        /*000a*/ 	.short	(.L_15 - .L_14)
.L_14:
        /*000c*/ 	.word	0x00000000
        /*0010*/ 	.short	0x0003
        /*0012*/ 	.short	0x0018
        /*0014*/ 	.byte	0x00, 0xf0, 0x11, 0x00


	//----- nvinfo : EIATTR_KPARAM_INFO
	.align		4
.L_15:
        /*0018*/ 	.byte	0x04, 0x17
        /*001a*/ 	.short	(.L_17 - .L_16)
.L_16:
        /*001c*/ 	.word	0x00000000
        /*0020*/ 	.short	0x0002
        /*0022*/ 	.short	0x0010
        /*0024*/ 	.byte	0x00, 0xf5, 0x21, 0x00


	//----- nvinfo : EIATTR_KPARAM_INFO
	.align		4
.L_17:
        /*0028*/ 	.byte	0x04, 0x17
        /*002a*/ 	.short	(.L_19 - .L_18)
.L_18:
        /*002c*/ 	.word	0x00000000
        /*0030*/ 	.short	0x0001
        /*0032*/ 	.short	0x0008
        /*0034*/ 	.byte	0x00, 0xf5, 0x21, 0x00


	//----- nvinfo : EIATTR_KPARAM_INFO
	.align		4
.L_19:
        /*0038*/ 	.byte	0x04, 0x17
        /*003a*/ 	.short	(.L_21 - .L_20)
.L_20:
        /*003c*/ 	.word	0x00000000
        /*0040*/ 	.short	0x0000
        /*0042*/ 	.short	0x0000
        /*0044*/ 	.byte	0x00, 0xf5, 0x21, 0x00


	//----- nvinfo : EIATTR_SPARSE_MMA_MASK
	.align		4
.L_21:
        /*0048*/ 	.byte	0x03, 0x50
        /*004a*/ 	.short	0x0000


	//----- nvinfo : EIATTR_MAXREG_COUNT
	.align		4
        /*004c*/ 	.byte	0x03, 0x1b
        /*004e*/ 	.short	0x00ff


	//----- nvinfo : EIATTR_MERCURY_ISA_VERSION
	.align		4
        /*0050*/ 	.byte	0x03, 0x5f
        /*0052*/ 	.short	0x0101


	//----- nvinfo : EIATTR_VRC_CTA_INIT_COUNT
	.align		4
        /*0054*/ 	.byte	0x02, 0x4a
	.zero		1
	.zero		1


	//----- nvinfo : EIATTR_EXIT_INSTR_OFFSETS
	.align		4
        /*0058*/ 	.byte	0x04, 0x1c
        /*005a*/ 	.short	(.L_23 - .L_22)


	//   ....[0]....
.L_22:
        /*005c*/ 	.word	0x00000040


	//   ....[1]....
        /*0060*/ 	.word	0x00000100


	//----- nvinfo : EIATTR_CBANK_PARAM_SIZE
	.align		4
.L_23:
        /*0064*/ 	.byte	0x03, 0x19
        /*0066*/ 	.short	0x001c


	//----- nvinfo : EIATTR_PARAM_CBANK
	.align		4
        /*0068*/ 	.byte	0x04, 0x0a
        /*006a*/ 	.short	(.L_25 - .L_24)
	.align		4
.L_24:
        /*006c*/ 	.word	index@(.nv.constant0._Z15vecAddKernel_1bPfS_S_i)
        /*0070*/ 	.short	0x0380
        /*0072*/ 	.short	0x001c


	//----- nvinfo : EIATTR_SW_WAR
	.align		4
.L_25:
        /*0074*/ 	.byte	0x04, 0x36
        /*0076*/ 	.short	(.L_27 - .L_26)
.L_26:
        /*0078*/ 	.word	0x00000008
.L_27:


//--------------------- .nv.info._Z15vecAddKernel_1aPfS_S_i --------------------------
	.section	.nv.info._Z15vecAddKernel_1aPfS_S_i,"",@"SHT_CUDA_INFO"
	.sectionflags	@""
	.align	4


	//----- nvinfo : EIATTR_CUDA_API_VERSION
	.align		4
        /*0000*/ 	.byte	0x04, 0x37
        /*0002*/ 	.short	(.L_29 - .L_28)
.L_28:
        /*0004*/ 	.word	0x00000082


	//----- nvinfo : EIATTR_KPARAM_INFO
	.align		4
.L_29:
        /*0008*/ 	.byte	0x04, 0x17
        /*000a*/ 	.short	(.L_31 - .L_30)
.L_30:
        /*000c*/ 	.word	0x00000000
        /*0010*/ 	.short	0x0003
        /*0012*/ 	.short	0x0018
        /*0014*/ 	.byte	0x00, 0xf0, 0x11, 0x00


	//----- nvinfo : EIATTR_KPARAM_INFO
	.align		4
.L_31:
        /*0018*/ 	.byte	0x04, 0x17
        /*001a*/ 	.short	(.L_33 - .L_32)
.L_32:
        /*001c*/ 	.word	0x00000000
        /*0020*/ 	.short	0x0002
        /*0022*/ 	.short	0x0010
        /*0024*/ 	.byte	0x00, 0xf5, 0x21, 0x00


	//----- nvinfo : EIATTR_KPARAM_INFO
	.align		4
.L_33:
        /*0028*/ 	.byte	0x04, 0x17
        /*002a*/ 	.short	(.L_35 - .L_34)
.L_34:
        /*002c*/ 	.word	0x00000000
        /*0030*/ 	.short	0x0001
        /*0032*/ 	.short	0x0008
        /*0034*/ 	.byte	0x00, 0xf5, 0x21, 0x00


	//----- nvinfo : EIATTR_KPARAM_INFO
	.align		4
.L_35:
        /*0038*/ 	.byte	0x04, 0x17
        /*003a*/ 	.short	(.L_37 - .L_36)
.L_36:
        /*003c*/ 	.word	0x00000000
        /*0040*/ 	.short	0x0000
        /*0042*/ 	.short	0x0000
        /*0044*/ 	.byte	0x00, 0xf5, 0x21, 0x00


	//----- nvinfo : EIATTR_SPARSE_MMA_MASK
	.align		4
.L_37:
        /*0048*/ 	.byte	0x03, 0x50
        /*004a*/ 	.short	0x0000


	//----- nvinfo : EIATTR_MAXREG_COUNT
	.align		4
        /*004c*/ 	.byte	0x03, 0x1b
        /*004e*/ 	.short	0x00ff


	//----- nvinfo : EIATTR_MERCURY_ISA_VERSION
	.align		4
        /*0050*/ 	.byte	0x03, 0x5f
        /*0052*/ 	.short	0x0101


	//----- nvinfo : EIATTR_VRC_CTA_INIT_COUNT
	.align		4
        /*0054*/ 	.byte	0x02, 0x4a
	.zero		1
	.zero		1


	//----- nvinfo : EIATTR_EXIT_INSTR_OFFSETS
	.align		4
        /*0058*/ 	.byte	0x04, 0x1c
        /*005a*/ 	.short	(.L_39 - .L_38)


	//   ....[0]....
.L_38:
        /*005c*/ 	.word	0x00000070


	//   ....[1]....
        /*0060*/ 	.word	0x00000130


	//----- nvinfo : EIATTR_CBANK_PARAM_SIZE
	.align		4
.L_39:
        /*0064*/ 	.byte	0x03, 0x19
        /*0066*/ 	.short	0x001c


	//----- nvinfo : EIATTR_PARAM_CBANK
	.align		4
        /*0068*/ 	.byte	0x04, 0x0a
        /*006a*/ 	.short	(.L_41 - .L_40)
	.align		4
.L_40:
        /*006c*/ 	.word	index@(.nv.constant0._Z15vecAddKernel_1aPfS_S_i)
        /*0070*/ 	.short	0x0380
        /*0072*/ 	.short	0x001c


	//----- nvinfo : EIATTR_SW_WAR
	.align		4
.L_41:
        /*0074*/ 	.byte	0x04, 0x36
        /*0076*/ 	.short	(.L_43 - .L_42)
.L_42:
        /*0078*/ 	.word	0x00000008
.L_43:


//--------------------- .nv.callgraph             --------------------------
	.section	.nv.callgraph,"",@"SHT_CUDA_CALLGRAPH"
	.align	4
	.sectionentsize	8
	.align		4
        /*0000*/ 	.word	0x00000000
	.align		4
        /*0004*/ 	.word	0xffffffff
	.align		4
        /*0008*/ 	.word	0x00000000
	.align		4
        /*000c*/ 	.word	0xfffffffe
	.align		4
        /*0010*/ 	.word	0x00000000
	.align		4
        /*0014*/ 	.word	0xfffffffd
	.align		4
        /*0018*/ 	.word	0x00000000
	.align		4
        /*001c*/ 	.word	0xfffffffc


//--------------------- .text._Z15vecAddKernel_1bPfS_S_i --------------------------
	.section	.text._Z15vecAddKernel_1bPfS_S_i,"ax",@progbits
	.align	128
        .global         _Z15vecAddKernel_1bPfS_S_i
        .type           _Z15vecAddKernel_1bPfS_S_i,@function
        .size           _Z15vecAddKernel_1bPfS_S_i,(.L_x_2 - _Z15vecAddKernel_1bPfS_S_i)
        .other          _Z15vecAddKernel_1bPfS_S_i,@"STO_CUDA_ENTRY STV_DEFAULT"
_Z15vecAddKernel_1bPfS_S_i:
.text._Z15vecAddKernel_1bPfS_S_i:
[----:B------:R-:W-:Y:S01]  /*0000*/  LDC R1, c[0x0][0x37c] ;  /* 0x0000df00ff017b82 */ /* 0x000fe20000000800 */
[----:B------:R-:W0:Y:S01]  /*0010*/  S2R R9, SR_TID.X ;  /* 0x0000000000097919 */ /* 0x000e220000002100 */
[----:B------:R-:W0:Y:S02]  /*0020*/  LDCU UR4, c[0x0][0x398] ;  /* 0x00007300ff0477ac */ /* 0x000e240008000800 */
[----:B0-----:R-:W-:-:S13]  /*0030*/  ISETP.GE.AND P0, PT, R9, UR4, PT ;  /* 0x0000000409007c0c */ /* 0x001fda000bf06270 */
[----:B------:R-:W-:Y:S05]  /*0040*/  @P0 EXIT ;  /* 0x000000000000094d */ /* 0x000fea0003800000 */
[----:B------:R-:W0:Y:S01]  /*0050*/  LDC.64 R2, c[0x0][0x380] ;  /* 0x0000e000ff027b82 */ /* 0x000e220000000a00 */
[----:B------:R-:W1:Y:S07]  /*0060*/  LDCU.64 UR4, c[0x0][0x358] ;  /* 0x00006b00ff0477ac */ /* 0x000e6e0008000a00 */
[----:B------:R-:W2:Y:S08]  /*0070*/  LDC.64 R4, c[0x0][0x388] ;  /* 0x0000e200ff047b82 */ /* 0x000eb00000000a00 */
[----:B------:R-:W3:Y:S01]  /*0080*/  LDC.64 R6, c[0x0][0x390] ;  /* 0x0000e400ff067b82 */ /* 0x000ee20000000a00 */
[----:B0-----:R-:W-:-:S06]  /*0090*/  IMAD.WIDE.U32 R2, R9, 0x4, R2 ;  /* 0x0000000409027825 */ /* 0x001fcc00078e0002 */
[----:B-1----:R-:W4:Y:S01]  /*00a0*/  LDG.E R2, desc[UR4][R2.64] ;  /* 0x0000000402027981 */ /* 0x002f22000c1e1900 */
[----:B--2---:R-:W-:-:S06]  /*00b0*/  IMAD.WIDE.U32 R4, R9, 0x4, R4 ;  /* 0x0000000409047825 */ /* 0x004fcc00078e0004 */
[----:B------:R-:W4:Y:S01]  /*00c0*/  LDG.E R5, desc[UR4][R4.64] ;  /* 0x0000000404057981 */ /* 0x000f22000c1e1900 */
[----:B---3--:R-:W-:-:S04]  /*00d0*/  IMAD.WIDE.U32 R6, R9, 0x4, R6 ;  /* 0x0000000409067825 */ /* 0x008fc800078e0006 */
[----:B----4-:R-:W-:-:S05]  /*00e0*/  FADD R9, R2, R5 ;  /* 0x0000000502097221 */ /* 0x010fca0000000000 */
[----:B------:R-:W-:Y:S01]  /*00f0*/  STG.E desc[UR4][R6.64], R9 ;  /* 0x0000000906007986 */ /* 0x000fe2000c101904 */
[----:B------:R-:W-:Y:S05]  /*0100*/  EXIT ;  /* 0x000000000000794d */ /* 0x000fea0003800000 */
.L_x_0:
[----:B------:R-:W-:-:S00]  /*0110*/  BRA `(.L_x_0) ;  /* 0xfffffffc00fc7947 */ /* 0x000fc0000383ffff */
[----:B------:R-:W-:-:S00]  /*0120*/  NOP ;  /* 0x0000000000007918 */ /* 0x000fc00000000000 */
        /* <DEDUP_REMOVED lines=13> */
.L_x_2:


//--------------------- .text._Z15vecAddKernel_1aPfS_S_i --------------------------
	.section	.text._Z15vecAddKernel_1aPfS_S_i,"ax",@progbits
	.align	128
        .global         _Z15vecAddKernel_1aPfS_S_i
        .type           _Z15vecAddKernel_1aPfS_S_i,@function
        .size           _Z15vecAddKernel_1aPfS_S_i,(.L_x_3 - _Z15vecAddKernel_1aPfS_S_i)
        .other          _Z15vecAddKernel_1aPfS_S_i,@"STO_CUDA_ENTRY STV_DEFAULT"
_Z15vecAddKernel_1aPfS_S_i:
.text._Z15vecAddKernel_1aPfS_S_i:
[----:B------:R-:W-:Y:S01]  /*0000*/  LDC R1, c[0x0][0x37c] ;  /* 0x0000df00ff017b82 */ /* 0x000fe20000000800 */
[----:B------:R-:W0:Y:S07]  /*0010*/  S2R R9, SR_TID.X ;  /* 0x0000000000097919 */ /* 0x000e2e0000002100 */
[----:B------:R-:W0:Y:S01]  /*0020*/  S2UR UR4, SR_CTAID.X ;  /* 0x00000000000479c3 */ /* 0x000e220000002500 */
[----:B------:R-:W1:Y:S07]  /*0030*/  LDCU UR5, c[0x0][0x398] ;  /* 0x00007300ff0577ac */ /* 0x000e6e0008000800 */
[----:B------:R-:W0:Y:S02]  /*0040*/  LDC R0, c[0x0][0x360] ;  /* 0x0000d800ff007b82 */ /* 0x000e240000000800 */
[----:B0-----:R-:W-:-:S05]  /*0050*/  IMAD R9, R0, UR4, R9 ;  /* 0x0000000400097c24 */ /* 0x001fca000f8e0209 */
[----:B-1----:R-:W-:-:S13]  /*0060*/  ISETP.GE.AND P0, PT, R9, UR5, PT ;  /* 0x0000000509007c0c */ /* 0x002fda000bf06270 */
[----:B------:R-:W-:Y:S05]  /*0070*/  @P0 EXIT ;  /* 0x000000000000094d */ /* 0x000fea0003800000 */
[----:B------:R-:W0:Y:S01]  /*0080*/  LDC.64 R2, c[0x0][0x380] ;  /* 0x0000e000ff027b82 */ /* 0x000e220000000a00 */
[----:B------:R-:W1:Y:S07]  /*0090*/  LDCU.64 UR4, c[0x0][0x358] ;  /* 0x00006b00ff0477ac */ /* 0x000e6e0008000a00 */
[----:B------:R-:W2:Y:S08]  /*00a0*/  LDC.64 R4, c[0x0][0x388] ;  /* 0x0000e200ff047b82 */ /* 0x000eb00000000a00 */
[----:B------:R-:W3:Y:S01]  /*00b0*/  LDC.64 R6, c[0x0][0x390] ;  /* 0x0000e400ff067b82 */ /* 0x000ee20000000a00 */
[----:B0-----:R-:W-:-:S06]  /*00c0*/  IMAD.WIDE R2, R9, 0x4, R2 ;  /* 0x0000000409027825 */ /* 0x001fcc00078e0202 */
[----:B-1----:R-:W4:Y:S01]  /*00d0*/  LDG.E R2, desc[UR4][R2.64] ;  /* 0x0000000402027981 */ /* 0x002f22000c1e1900 */
[----:B--2---:R-:W-:-:S06]  /*00e0*/  IMAD.WIDE R4, R9, 0x4, R4 ;  /* 0x0000000409047825 */ /* 0x004fcc00078e0204 */
[----:B------:R-:W4:Y:S01]  /*00f0*/  LDG.E R5, desc[UR4][R4.64] ;  /* 0x0000000404057981 */ /* 0x000f22000c1e1900 */
[----:B---3--:R-:W-:-:S04]  /*0100*/  IMAD.WIDE R6, R9, 0x4, R6 ;  /* 0x0000000409067825 */ /* 0x008fc800078e0206 */
[----:B----4-:R-:W-:-:S05]  /*0110*/  FADD R9, R2, R5 ;  /* 0x0000000502097221 */ /* 0x010fca0000000000 */
[----:B------:R-:W-:Y:S01]  /*0120*/  STG.E desc[UR4][R6.64], R9 ;  /* 0x0000000906007986 */ /* 0x000fe2000c101904 */
[----:B------:R-:W-:Y:S05]  /*0130*/  EXIT ;  /* 0x000000000000794d */ /* 0x000fea0003800000 */
.L_x_1:
        /* <DEDUP_REMOVED lines=12> */
.L_x_3:


//--------------------- .nv.shared.reserved.0     --------------------------
	.section	.nv.shared.reserved.0,"aw",@nobits
	.weak		__nv_reservedSMEM_offset_0_alias
	.size		__nv_reservedSMEM_offset_0_alias, 0, 64
	.other		__nv_reservedSMEM_offset_0_alias,@"STO_CUDA_RESERVED_SHARED STV_DEFAULT"
__nv_reservedSMEM_offset_0_alias:
	.zero		0
	.zero		64


//--------------------- .nv.constant0._Z15vecAddKernel_1bPfS_S_i --------------------------
	.section	.nv.constant0._Z15vecAddKernel_1bPfS_S_i,"a",@progbits
	.sectionflags	@""
	.align	4
.nv.constant0._Z15vecAddKernel_1bPfS_S_i:
	.zero		924


//--------------------- .nv.constant0._Z15vecAddKernel_1aPfS_S_i --------------------------
	.section	.nv.constant0._Z15vecAddKernel_1aPfS_S_i,"a",@progbits
	.sectionflags	@""
	.align	4
.nv.constant0._Z15vecAddKernel_1aPfS_S_i:
	.zero		924


//--------------------- SYMBOLS --------------------------

	.type		.nv.reservedSmem.offset0,@object
	.size		.nv.reservedSmem.offset0,0x4
